//
// Generated by NVIDIA NVVM Compiler
//
// Compiler Build ID: CL-36424714
// Cuda compilation tools, release 13.0, V13.0.88
// Based on NVVM 20.0.0
//

.version 9.0
.target sm_100
.address_size 64

	// .globl	_Z10add_kernelPKfS0_Pfi

.visible .entry _Z10add_kernelPKfS0_Pfi(
	.param .u64 .ptr .align 1 _Z10add_kernelPKfS0_Pfi_param_0,
	.param .u64 .ptr .align 1 _Z10add_kernelPKfS0_Pfi_param_1,
	.param .u64 .ptr .align 1 _Z10add_kernelPKfS0_Pfi_param_2,
	.param .u32 _Z10add_kernelPKfS0_Pfi_param_3
)
{
	.reg .pred 	%p<2>;
	.reg .b32 	%r<6>;
	.reg .b32 	%f<4>;
	.reg .b64 	%rd<11>;

	ld.param.u64 	%rd1, [_Z10add_kernelPKfS0_Pfi_param_0];
	ld.param.u64 	%rd2, [_Z10add_kernelPKfS0_Pfi_param_1];
	ld.param.u64 	%rd3, [_Z10add_kernelPKfS0_Pfi_param_2];
	ld.param.u32 	%r2, [_Z10add_kernelPKfS0_Pfi_param_3];
	mov.u32 	%r3, %ctaid.x;
	mov.u32 	%r4, %ntid.x;
	mov.u32 	%r5, %tid.x;
	mad.lo.s32 	%r1, %r3, %r4, %r5;
	setp.ge.s32 	%p1, %r1, %r2;
	@%p1 bra 	$L__BB0_2;
	cvta.to.global.u64 	%rd4, %rd1;
	cvta.to.global.u64 	%rd5, %rd2;
	cvta.to.global.u64 	%rd6, %rd3;
	mul.wide.s32 	%rd7, %r1, 4;
	add.s64 	%rd8, %rd4, %rd7;
	ld.global.f32 	%f1, [%rd8];
	add.s64 	%rd9, %rd5, %rd7;
	ld.global.f32 	%f2, [%rd9];
	add.f32 	%f3, %f1, %f2;
	add.s64 	%rd10, %rd6, %rd7;
	st.global.f32 	[%rd10], %f3;
$L__BB0_2:
	ret;

}
	// .globl	_Z10mul_kernelPKffPfi
.visible .entry _Z10mul_kernelPKffPfi(
	.param .u64 .ptr .align 1 _Z10mul_kernelPKffPfi_param_0,
	.param .f32 _Z10mul_kernelPKffPfi_param_1,
	.param .u64 .ptr .align 1 _Z10mul_kernelPKffPfi_param_2,
	.param .u32 _Z10mul_kernelPKffPfi_param_3
)
{
	.reg .pred 	%p<2>;
	.reg .b32 	%r<6>;
	.reg .b32 	%f<4>;
	.reg .b64 	%rd<8>;

	ld.param.u64 	%rd1, [_Z10mul_kernelPKffPfi_param_0];
	ld.param.f32 	%f1, [_Z10mul_kernelPKffPfi_param_1];
	ld.param.u64 	%rd2, [_Z10mul_kernelPKffPfi_param_2];
	ld.param.u32 	%r2, [_Z10mul_kernelPKffPfi_param_3];
	mov.u32 	%r3, %ctaid.x;
	mov.u32 	%r4, %ntid.x;
	mov.u32 	%r5, %tid.x;
	mad.lo.s32 	%r1, %r3, %r4, %r5;
	setp.ge.s32 	%p1, %r1, %r2;
	@%p1 bra 	$L__BB1_2;
	cvta.to.global.u64 	%rd3, %rd1;
	cvta.to.global.u64 	%rd4, %rd2;
	mul.wide.s32 	%rd5, %r1, 4;
	add.s64 	%rd6, %rd3, %rd5;
	ld.global.f32 	%f2, [%rd6];
	mul.f32 	%f3, %f1, %f2;
	add.s64 	%rd7, %rd4, %rd5;
	st.global.f32 	[%rd7], %f3;
$L__BB1_2:
	ret;

}
	// .globl	_Z11sqrt_kernelPKfPfi
.visible .entry _Z11sqrt_kernelPKfPfi(
	.param .u64 .ptr .align 1 _Z11sqrt_kernelPKfPfi_param_0,
	.param .u64 .ptr .align 1 _Z11sqrt_kernelPKfPfi_param_1,
	.param .u32 _Z11sqrt_kernelPKfPfi_param_2
)
{
	.reg .pred 	%p<2>;
	.reg .b32 	%r<6>;
	.reg .b32 	%f<3>;
	.reg .b64 	%rd<8>;

	ld.param.u64 	%rd1, [_Z11sqrt_kernelPKfPfi_param_0];
	ld.param.u64 	%rd2, [_Z11sqrt_kernelPKfPfi_param_1];
	ld.param.u32 	%r2, [_Z11sqrt_kernelPKfPfi_param_2];
	mov.u32 	%r3, %ctaid.x;
	mov.u32 	%r4, %ntid.x;
	mov.u32 	%r5, %tid.x;
	mad.lo.s32 	%r1, %r3, %r4, %r5;
	setp.ge.s32 	%p1, %r1, %r2;
	@%p1 bra 	$L__BB2_2;
	cvta.to.global.u64 	%rd3, %rd1;
	cvta.to.global.u64 	%rd4, %rd2;
	mul.wide.s32 	%rd5, %r1, 4;
	add.s64 	%rd6, %rd3, %rd5;
	ld.global.f32 	%f1, [%rd6];
	sqrt.rn.f32 	%f2, %f1;
	add.s64 	%rd7, %rd4, %rd5;
	st.global.f32 	[%rd7], %f2;
$L__BB2_2:
	ret;

}
	// .globl	_Z12fused_kernelPKfS0_fPfi
.visible .entry _Z12fused_kernelPKfS0_fPfi(
	.param .u64 .ptr .align 1 _Z12fused_kernelPKfS0_fPfi_param_0,
	.param .u64 .ptr .align 1 _Z12fused_kernelPKfS0_fPfi_param_1,
	.param .f32 _Z12fused_kernelPKfS0_fPfi_param_2,
	.param .u64 .ptr .align 1 _Z12fused_kernelPKfS0_fPfi_param_3,
	.param .u32 _Z12fused_kernelPKfS0_fPfi_param_4
)
{
	.reg .pred 	%p<2>;
	.reg .b32 	%r<6>;
	.reg .b32 	%f<7>;
	.reg .b64 	%rd<11>;

	ld.param.u64 	%rd1, [_Z12fused_kernelPKfS0_fPfi_param_0];
	ld.param.u64 	%rd2, [_Z12fused_kernelPKfS0_fPfi_param_1];
	ld.param.f32 	%f1, [_Z12fused_kernelPKfS0_fPfi_param_2];
	ld.param.u64 	%rd3, [_Z12fused_kernelPKfS0_fPfi_param_3];
	ld.param.u32 	%r2, [_Z12fused_kernelPKfS0_fPfi_param_4];
	mov.u32 	%r3, %ctaid.x;
	mov.u32 	%r4, %ntid.x;
	mov.u32 	%r5, %tid.x;
	mad.lo.s32 	%r1, %r3, %r4, %r5;
	setp.ge.s32 	%p1, %r1, %r2;
	@%p1 bra 	$L__BB3_2;
	cvta.to.global.u64 	%rd4, %rd1;
	cvta.to.global.u64 	%rd5, %rd2;
	cvta.to.global.u64 	%rd6, %rd3;
	mul.wide.s32 	%rd7, %r1, 4;
	add.s64 	%rd8, %rd4, %rd7;
	ld.global.f32 	%f2, [%rd8];
	add.s64 	%rd9, %rd5, %rd7;
	ld.global.f32 	%f3, [%rd9];
	add.f32 	%f4, %f2, %f3;
	mul.f32 	%f5, %f1, %f4;
	sqrt.rn.f32 	%f6, %f5;
	add.s64 	%rd10, %rd6, %rd7;
	st.global.f32 	[%rd10], %f6;
$L__BB3_2:
	ret;

}
	// .globl	_Z12empty_kernelv
.visible .entry _Z12empty_kernelv()
{


	ret;

}


// ===== COMPILED SASS (sm_100) =====

	.target	sm_100

	.elftype	@"ET_EXEC"


//--------------------- .note.nv.tkinfo           --------------------------
	.section	.note.nv.tkinfo,"",@"SHT_NOTE"
	.sectionflags	@"SHF_NOTE_NV_TKINFO"
	.tkinfo
        /*0018*/ 	.word	0x00000002
        /*0030*/ 	.string	""
        /*0030*/ 	.string	"ptxas"
        /*0030*/ 	.string	"Cuda compilation tools, release 13.0, V13.0.88"
        /*0030*/ 	.string	"Build cuda_13.0.r13.0/compiler.36424714_0"
        /*0030*/ 	.string	"-arch sm_100 -m 64 "



//--------------------- .note.nv.cuinfo           --------------------------
	.section	.note.nv.cuinfo,"",@"SHT_NOTE"
	.sectionflags	@"SHF_NOTE_NV_CUINFO"
        /*0018*/ 	.short	0x0002
        /*001a*/ 	.short	0x0064
        /*001c*/ 	.short	0x0082
	.zero		2


//--------------------- .nv.info                  --------------------------
	.section	.nv.info,"",@"SHT_CUDA_INFO"
	.align	4


	//----- nvinfo : EIATTR_REGCOUNT
	.align		4
        /*0000*/ 	.byte	0x04, 0x2f
        /*0002*/ 	.short	(.L_1 - .L_0)
	.align		4
.L_0:
        /*0004*/ 	.word	index@(_Z10add_kernelPKfS0_Pfi)
        /*0008*/ 	.word	0x0000000c


	//----- nvinfo : EIATTR_FRAME_SIZE
	.align		4
.L_1:
        /*000c*/ 	.byte	0x04, 0x11
        /*000e*/ 	.short	(.L_3 - .L_2)
	.align		4
.L_2:
        /*0010*/ 	.word	index@(_Z10add_kernelPKfS0_Pfi)
        /*0014*/ 	.word	0x00000000


	//----- nvinfo : EIATTR_REGCOUNT
	.align		4
.L_3:
        /*0018*/ 	.byte	0x04, 0x2f
        /*001a*/ 	.short	(.L_5 - .L_4)
	.align		4
.L_4:
        /*001c*/ 	.word	index@(_Z10mul_kernelPKffPfi)
        /*0020*/ 	.word	0x0000000a


	//----- nvinfo : EIATTR_FRAME_SIZE
	.align		4
.L_5:
        /*0024*/ 	.byte	0x04, 0x11
        /*0026*/ 	.short	(.L_7 - .L_6)
	.align		4
.L_6:
        /*0028*/ 	.word	index@(_Z10mul_kernelPKffPfi)
        /*002c*/ 	.word	0x00000000


	//----- nvinfo : EIATTR_REGCOUNT
	.align		4
.L_7:
        /*0030*/ 	.byte	0x04, 0x2f
        /*0032*/ 	.short	(.L_9 - .L_8)
	.align		4
.L_8:
        /*0034*/ 	.word	index@(_Z11sqrt_kernelPKfPfi)
        /*0038*/ 	.word	0x0000000c


	//----- nvinfo : EIATTR_FRAME_SIZE
	.align		4
.L_9:
        /*003c*/ 	.byte	0x04, 0x11
        /*003e*/ 	.short	(.L_11 - .L_10)
	.align		4
.L_10:
        /*0040*/ 	.word	index@($__internal_1_$__cuda_sm20_sqrt_rn_f32_slowpath)
        /*0044*/ 	.word	0x00000000


	//----- nvinfo : EIATTR_FRAME_SIZE
	.align		4
.L_11:
        /*0048*/ 	.byte	0x04, 0x11
        /*004a*/ 	.short	(.L_13 - .L_12)
	.align		4
.L_12:
        /*004c*/ 	.word	index@(_Z11sqrt_kernelPKfPfi)
        /*0050*/ 	.word	0x00000000


	//----- nvinfo : EIATTR_REGCOUNT
	.align		4
.L_13:
        /*0054*/ 	.byte	0x04, 0x2f
        /*0056*/ 	.short	(.L_15 - .L_14)
	.align		4
.L_14:
        /*0058*/ 	.word	index@(_Z12fused_kernelPKfS0_fPfi)
        /*005c*/ 	.word	0x0000000b


	//----- nvinfo : EIATTR_FRAME_SIZE
	.align		4
.L_15:
        /*0060*/ 	.byte	0x04, 0x11
        /*0062*/ 	.short	(.L_17 - .L_16)
	.align		4
.L_16:
        /*0064*/ 	.word	index@($__internal_0_$__cuda_sm20_sqrt_rn_f32_slowpath)
        /*0068*/ 	.word	0x00000000


	//----- nvinfo : EIATTR_FRAME_SIZE
	.align		4
.L_17:
        /*006c*/ 	.byte	0x04, 0x11
        /*006e*/ 	.short	(.L_19 - .L_18)
	.align		4
.L_18:
        /*0070*/ 	.word	index@(_Z12fused_kernelPKfS0_fPfi)
        /*0074*/ 	.word	0x00000000


	//----- nvinfo : EIATTR_REGCOUNT
	.align		4
.L_19:
        /*0078*/ 	.byte	0x04, 0x2f
        /*007a*/ 	.short	(.L_21 - .L_20)
	.align		4
.L_20:
        /*007c*/ 	.word	index@(_Z12empty_kernelv)
        /*0080*/ 	.word	0x00000004


	//----- nvinfo : EIATTR_FRAME_SIZE
	.align		4
.L_21:
        /*0084*/ 	.byte	0x04, 0x11
        /*0086*/ 	.short	(.L_23 - .L_22)
	.align		4
.L_22:
        /*0088*/ 	.word	index@(_Z12empty_kernelv)
        /*008c*/ 	.word	0x00000000


	//----- nvinfo : EIATTR_MIN_STACK_SIZE
	.align		4
.L_23:
        /*0090*/ 	.byte	0x04, 0x12
        /*0092*/ 	.short	(.L_25 - .L_24)
	.align		4
.L_24:
        /*0094*/ 	.word	index@(_Z12empty_kernelv)
        /*0098*/ 	.word	0x00000000


	//----- nvinfo : EIATTR_MIN_STACK_SIZE
	.align		4
.L_25:
        /*009c*/ 	.byte	0x04, 0x12
        /*009e*/ 	.short	(.L_27 - .L_26)
	.align		4
.L_26:
        /*00a0*/ 	.word	index@(_Z12fused_kernelPKfS0_fPfi)
        /*00a4*/ 	.word	0x00000000


	//----- nvinfo : EIATTR_MIN_STACK_SIZE
	.align		4
.L_27:
        /*00a8*/ 	.byte	0x04, 0x12
        /*00aa*/ 	.short	(.L_29 - .L_28)
	.align		4
.L_28:
        /*00ac*/ 	.word	index@(_Z11sqrt_kernelPKfPfi)
        /*00b0*/ 	.word	0x00000000


	//----- nvinfo : EIATTR_MIN_STACK_SIZE
	.align		4
.L_29:
        /*00b4*/ 	.byte	0x04, 0x12
        /*00b6*/ 	.short	(.L_31 - .L_30)
	.align		4
.L_30:
        /*00b8*/ 	.word	index@(_Z10mul_kernelPKffPfi)
        /*00bc*/ 	.word	0x00000000


	//----- nvinfo : EIATTR_MIN_STACK_SIZE
	.align		4
.L_31:
        /*00c0*/ 	.byte	0x04, 0x12
        /*00c2*/ 	.short	(.L_33 - .L_32)
	.align		4
.L_32:
        /*00c4*/ 	.word	index@(_Z10add_kernelPKfS0_Pfi)
        /*00c8*/ 	.word	0x00000000
.L_33:


//--------------------- .nv.compat                --------------------------
	.section	.nv.compat,"",@"SHT_CUDA_COMPAT_INFO"
	.align	4
        /*0000*/ 	.byte	0x02, 0x09, 0x00, 0x00, 0x02, 0x02, 0x01, 0x00, 0x02, 0x05, 0x05, 0x00, 0x03, 0x07, 0x01, 0x01
        /*0010*/ 	.byte	0x02, 0x03, 0x00, 0x00, 0x02, 0x06, 0x01, 0x00, 0x04, 0x0b, 0x08, 0x00, 0x01, 0x00, 0x00, 0x00
        /*0020*/ 	.byte	0x00, 0x00, 0x00, 0x00


//--------------------- .nv.info._Z12empty_kernelv --------------------------
	.section	.nv.info._Z12empty_kernelv,"",@"SHT_CUDA_INFO"
	.sectionflags	@""
	.align	4


	//----- nvinfo : EIATTR_CUDA_API_VERSION
	.align		4
        /*0000*/ 	.byte	0x04, 0x37
        /*0002*/ 	.short	(.L_35 - .L_34)
.L_34:
        /*0004*/ 	.word	0x00000082


	//----- nvinfo : EIATTR_SPARSE_MMA_MASK
	.align		4
.L_35:
        /*0008*/ 	.byte	0x03, 0x50
        /*000a*/ 	.short	0x0000


	//----- nvinfo : EIATTR_MAXREG_COUNT
	.align		4
        /*000c*/ 	.byte	0x03, 0x1b
        /*000e*/ 	.short	0x00ff


	//----- nvinfo : EIATTR_MERCURY_ISA_VERSION
	.align		4
        /*0010*/ 	.byte	0x03, 0x5f
        /*0012*/ 	.short	0x0101


	//----- nvinfo : EIATTR_VRC_CTA_INIT_COUNT
	.align		4
        /*0014*/ 	.byte	0x02, 0x4a
	.zero		1
	.zero		1


	//----- nvinfo : EIATTR_EXIT_INSTR_OFFSETS
	.align		4
        /*0018*/ 	.byte	0x04, 0x1c
        /*001a*/ 	.short	(.L_37 - .L_36)


	//   ....[0]....
.L_36:
        /*001c*/ 	.word	0x00000010


	//----- nvinfo : EIATTR_SW_WAR
	.align		4
.L_37:
        /*0020*/ 	.byte	0x04, 0x36
        /*0022*/ 	.short	(.L_39 - .L_38)
.L_38:
        /*0024*/ 	.word	0x00000008
.L_39:


//--------------------- .nv.info._Z12fused_kernelPKfS0_fPfi --------------------------
	.section	.nv.info._Z12fused_kernelPKfS0_fPfi,"",@"SHT_CUDA_INFO"
	.sectionflags	@""
	.align	4


	//----- nvinfo : EIATTR_CUDA_API_VERSION
	.align		4
        /*0000*/ 	.byte	0x04, 0x37
        /*0002*/ 	.short	(.L_41 - .L_40)
.L_40:
        /*0004*/ 	.word	0x00000082


	//----- nvinfo : EIATTR_KPARAM_INFO
	.align		4
.L_41:
        /*0008*/ 	.byte	0x04, 0x17
        /*000a*/ 	.short	(.L_43 - .L_42)
.L_42:
        /*000c*/ 	.word	0x00000000
        /*0010*/ 	.short	0x0004
        /*0012*/ 	.short	0x0020
        /*0014*/ 	.byte	0x00, 0xf0, 0x11, 0x00


	//----- nvinfo : EIATTR_KPARAM_INFO
	.align		4
.L_43:
        /*0018*/ 	.byte	0x04, 0x17
        /*001a*/ 	.short	(.L_45 - .L_44)
.L_44:
        /*001c*/ 	.word	0x00000000
        /*0020*/ 	.short	0x0003
        /*0022*/ 	.short	0x0018
        /*0024*/ 	.byte	0x00, 0xf5, 0x21, 0x00


	//----- nvinfo : EIATTR_KPARAM_INFO
	.align		4
.L_45:
        /*0028*/ 	.byte	0x04, 0x17
        /*002a*/ 	.short	(.L_47 - .L_46)
.L_46:
        /*002c*/ 	.word	0x00000000
        /*0030*/ 	.short	0x0002
        /*0032*/ 	.short	0x0010
        /*0034*/ 	.byte	0x00, 0xf0, 0x11, 0x00


	//----- nvinfo : EIATTR_KPARAM_INFO
	.align		4
.L_47:
        /*0038*/ 	.byte	0x04, 0x17
        /*003a*/ 	.short	(.L_49 - .L_48)
.L_48:
        /*003c*/ 	.word	0x00000000
        /*0040*/ 	.short	0x0001
        /*0042*/ 	.short	0x0008
        /*0044*/ 	.byte	0x00, 0xf5, 0x21, 0x00


	//----- nvinfo : EIATTR_KPARAM_INFO
	.align		4
.L_49:
        /*0048*/ 	.byte	0x04, 0x17
        /*004a*/ 	.short	(.L_51 - .L_50)
.L_50:
        /*004c*/ 	.word	0x00000000
        /*0050*/ 	.short	0x0000
        /*0052*/ 	.short	0x0000
        /*0054*/ 	.byte	0x00, 0xf5, 0x21, 0x00


	//----- nvinfo : EIATTR_SPARSE_MMA_MASK
	.align		4
.L_51:
        /*0058*/ 	.byte	0x03, 0x50
        /*005a*/ 	.short	0x0000


	//----- nvinfo : EIATTR_MAXREG_COUNT
	.align		4
        /*005c*/ 	.byte	0x03, 0x1b
        /*005e*/ 	.short	0x00ff


	//----- nvinfo : EIATTR_MERCURY_ISA_VERSION
	.align		4
        /*0060*/ 	.byte	0x03, 0x5f
        /*0062*/ 	.short	0x0101


	//----- nvinfo : EIATTR_VRC_CTA_INIT_COUNT
	.align		4
        /*0064*/ 	.byte	0x02, 0x4a
	.zero		1
	.zero		1


	//----- nvinfo : EIATTR_EXIT_INSTR_OFFSETS
	.align		4
        /*0068*/ 	.byte	0x04, 0x1c
        /*006a*/ 	.short	(.L_53 - .L_52)


	//   ....[0]....
.L_52:
        /*006c*/ 	.word	0x00000070


	//   ....[1]....
        /*0070*/ 	.word	0x00000230


	//----- nvinfo : EIATTR_CRS_STACK_SIZE
	.align		4
.L_53:
        /*0074*/ 	.byte	0x04, 0x1e
        /*0076*/ 	.short	(.L_55 - .L_54)
.L_54:
        /*0078*/ 	.word	0x00000000


	//----- nvinfo : EIATTR_CBANK_PARAM_SIZE
	.align		4
.L_55:
        /*007c*/ 	.byte	0x03, 0x19
        /*007e*/ 	.short	0x0024


	//----- nvinfo : EIATTR_PARAM_CBANK
	.align		4
        /*0080*/ 	.byte	0x04, 0x0a
        /*0082*/ 	.short	(.L_57 - .L_56)
	.align		4
.L_56:
        /*0084*/ 	.word	index@(.nv.constant0._Z12fused_kernelPKfS0_fPfi)
        /*0088*/ 	.short	0x0380
        /*008a*/ 	.short	0x0024


	//----- nvinfo : EIATTR_SW_WAR
	.align		4
.L_57:
        /*008c*/ 	.byte	0x04, 0x36
        /*008e*/ 	.short	(.L_59 - .L_58)
.L_58:
        /*0090*/ 	.word	0x00000008
.L_59:


//--------------------- .nv.info._Z11sqrt_kernelPKfPfi --------------------------
	.section	.nv.info._Z11sqrt_kernelPKfPfi,"",@"SHT_CUDA_INFO"
	.sectionflags	@""
	.align	4


	//----- nvinfo : EIATTR_CUDA_API_VERSION
	.align		4
        /*0000*/ 	.byte	0x04, 0x37
        /*0002*/ 	.short	(.L_61 - .L_60)
.L_60:
        /*0004*/ 	.word	0x00000082


	//----- nvinfo : EIATTR_KPARAM_INFO
	.align		4
.L_61:
        /*0008*/ 	.byte	0x04, 0x17
        /*000a*/ 	.short	(.L_63 - .L_62)
.L_62:
        /*000c*/ 	.word	0x00000000
        /*0010*/ 	.short	0x0002
        /*0012*/ 	.short	0x0010
        /*0014*/ 	.byte	0x00, 0xf0, 0x11, 0x00


	//----- nvinfo : EIATTR_KPARAM_INFO
	.align		4
.L_63:
        /*0018*/ 	.byte	0x04, 0x17
        /*001a*/ 	.short	(.L_65 - .L_64)
.L_64:
        /*001c*/ 	.word	0x00000000
        /*0020*/ 	.short	0x0001
        /*0022*/ 	.short	0x0008
        /*0024*/ 	.byte	0x00, 0xf5, 0x21, 0x00


	//----- nvinfo : EIATTR_KPARAM_INFO
	.align		4
.L_65:
        /*0028*/ 	.byte	0x04, 0x17
        /*002a*/ 	.short	(.L_67 - .L_66)
.L_66:
        /*002c*/ 	.word	0x00000000
        /*0030*/ 	.short	0x0000
        /*0032*/ 	.short	0x0000
        /*0034*/ 	.byte	0x00, 0xf5, 0x21, 0x00


	//----- nvinfo : EIATTR_SPARSE_MMA_MASK
	.align		4
.L_67:
        /*0038*/ 	.byte	0x03, 0x50
        /*003a*/ 	.short	0x0000


	//----- nvinfo : EIATTR_MAXREG_COUNT
	.align		4
        /*003c*/ 	.byte	0x03, 0x1b
        /*003e*/ 	.short	0x00ff


	//----- nvinfo : EIATTR_MERCURY_ISA_VERSION
	.align		4
        /*0040*/ 	.byte	0x03, 0x5f
        /*0042*/ 	.short	0x0101


	//----- nvinfo : EIATTR_VRC_CTA_INIT_COUNT
	.align		4
        /*0044*/ 	.byte	0x02, 0x4a
	.zero		1
	.zero		1


	//----- nvinfo : EIATTR_EXIT_INSTR_OFFSETS
	.align		4
        /*0048*/ 	.byte	0x04, 0x1c
        /*004a*/ 	.short	(.L_69 - .L_68)


	//   ....[0]....
.L_68:
        /*004c*/ 	.word	0x00000070


	//   ....[1]....
        /*0050*/ 	.word	0x000001c0


	//----- nvinfo : EIATTR_CRS_STACK_SIZE
	.align		4
.L_69:
        /*0054*/ 	.byte	0x04, 0x1e
        /*0056*/ 	.short	(.L_71 - .L_70)
.L_70:
        /*0058*/ 	.word	0x00000000


	//----- nvinfo : EIATTR_CBANK_PARAM_SIZE
	.align		4
.L_71:
        /*005c*/ 	.byte	0x03, 0x19
        /*005e*/ 	.short	0x0014


	//----- nvinfo : EIATTR_PARAM_CBANK
	.align		4
        /*0060*/ 	.byte	0x04, 0x0a
        /*0062*/ 	.short	(.L_73 - .L_72)
	.align		4
.L_72:
        /*0064*/ 	.word	index@(.nv.constant0._Z11sqrt_kernelPKfPfi)
        /*0068*/ 	.short	0x0380
        /*006a*/ 	.short	0x0014


	//----- nvinfo : EIATTR_SW_WAR
	.align		4
.L_73:
        /*006c*/ 	.byte	0x04, 0x36
        /*006e*/ 	.short	(.L_75 - .L_74)
.L_74:
        /*0070*/ 	.word	0x00000008
.L_75:


//--------------------- .nv.info._Z10mul_kernelPKffPfi --------------------------
	.section	.nv.info._Z10mul_kernelPKffPfi,"",@"SHT_CUDA_INFO"
	.sectionflags	@""
	.align	4


	//----- nvinfo : EIATTR_CUDA_API_VERSION
	.align		4
        /*0000*/ 	.byte	0x04, 0x37
        /*0002*/ 	.short	(.L_77 - .L_76)
.L_76:
        /*0004*/ 	.word	0x00000082


	//----- nvinfo : EIATTR_KPARAM_INFO
	.align		4
.L_77:
        /*0008*/ 	.byte	0x04, 0x17
        /*000a*/ 	.short	(.L_79 - .L_78)
.L_78:
        /*000c*/ 	.word	0x00000000
        /*0010*/ 	.short	0x0003
        /*0012*/ 	.short	0x0018
        /*0014*/ 	.byte	0x00, 0xf0, 0x11, 0x00


	//----- nvinfo : EIATTR_KPARAM_INFO
	.align		4
.L_79:
        /*0018*/ 	.byte	0x04, 0x17
        /*001a*/ 	.short	(.L_81 - .L_80)
.L_80:
        /*001c*/ 	.word	0x00000000
        /*0020*/ 	.short	0x0002
        /*0022*/ 	.short	0x0010
        /*0024*/ 	.byte	0x00, 0xf5, 0x21, 0x00


	//----- nvinfo : EIATTR_KPARAM_INFO
	.align		4
.L_81:
        /*0028*/ 	.byte	0x04, 0x17
        /*002a*/ 	.short	(.L_83 - .L_82)
.L_82:
        /*002c*/ 	.word	0x00000000
        /*0030*/ 	.short	0x0001
        /*0032*/ 	.short	0x0008
        /*0034*/ 	.byte	0x00, 0xf0, 0x11, 0x00


	//----- nvinfo : EIATTR_KPARAM_INFO
	.align		4
.L_83:
        /*0038*/ 	.byte	0x04, 0x17
        /*003a*/ 	.short	(.L_85 - .L_84)
.L_84:
        /*003c*/ 	.word	0x00000000
        /*0040*/ 	.short	0x0000
        /*0042*/ 	.short	0x0000
        /*0044*/ 	.byte	0x00, 0xf5, 0x21, 0x00


	//----- nvinfo : EIATTR_SPARSE_MMA_MASK
	.align		4
.L_85:
        /*0048*/ 	.byte	0x03, 0x50
        /*004a*/ 	.short	0x0000


	//----- nvinfo : EIATTR_MAXREG_COUNT
	.align		4
        /*004c*/ 	.byte	0x03, 0x1b
        /*004e*/ 	.short	0x00ff


	//----- nvinfo : EIATTR_MERCURY_ISA_VERSION
	.align		4
        /*0050*/ 	.byte	0x03, 0x5f
        /*0052*/ 	.short	0x0101


	//----- nvinfo : EIATTR_VRC_CTA_INIT_COUNT
	.align		4
        /*0054*/ 	.byte	0x02, 0x4a
	.zero		1
	.zero		1


	//----- nvinfo : EIATTR_EXIT_INSTR_OFFSETS
	.align		4
        /*0058*/ 	.byte	0x04, 0x1c
        /*005a*/ 	.short	(.L_87 - .L_86)


	//   ....[0]....
.L_86:
        /*005c*/ 	.word	0x00000070


	//   ....[1]....
        /*0060*/ 	.word	0x00000110


	//----- nvinfo : EIATTR_CBANK_PARAM_SIZE
	.align		4
.L_87:
        /*0064*/ 	.byte	0x03, 0x19
        /*0066*/ 	.short	0x001c


	//----- nvinfo : EIATTR_PARAM_CBANK
	.align		4
        /*0068*/ 	.byte	0x04, 0x0a
        /*006a*/ 	.short	(.L_89 - .L_88)
	.align		4
.L_88:
        /*006c*/ 	.word	index@(.nv.constant0._Z10mul_kernelPKffPfi)
        /*0070*/ 	.short	0x0380
        /*0072*/ 	.short	0x001c


	//----- nvinfo : EIATTR_SW_WAR
	.align		4
.L_89:
        /*0074*/ 	.byte	0x04, 0x36
        /*0076*/ 	.short	(.L_91 - .L_90)
.L_90:
        /*0078*/ 	.word	0x00000008
.L_91:


//--------------------- .nv.info._Z10add_kernelPKfS0_Pfi --------------------------
	.section	.nv.info._Z10add_kernelPKfS0_Pfi,"",@"SHT_CUDA_INFO"
	.sectionflags	@""
	.align	4


	//----- nvinfo : EIATTR_CUDA_API_VERSION
	.align		4
        /*0000*/ 	.byte	0x04, 0x37
        /*0002*/ 	.short	(.L_93 - .L_92)
.L_92:
        /*0004*/ 	.word	0x00000082


	//----- nvinfo : EIATTR_KPARAM_INFO
	.align		4
.L_93:
        /*0008*/ 	.byte	0x04, 0x17
        /*000a*/ 	.short	(.L_95 - .L_94)
.L_94:
        /*000c*/ 	.word	0x00000000
        /*0010*/ 	.short	0x0003
        /*0012*/ 	.short	0x0018
        /*0014*/ 	.byte	0x00, 0xf0, 0x11, 0x00


	//----- nvinfo : EIATTR_KPARAM_INFO
	.align		4
.L_95:
        /*0018*/ 	.byte	0x04, 0x17
        /*001a*/ 	.short	(.L_97 - .L_96)
.L_96:
        /*001c*/ 	.word	0x00000000
        /*0020*/ 	.short	0x0002
        /*0022*/ 	.short	0x0010
        /*0024*/ 	.byte	0x00, 0xf5, 0x21, 0x00


	//----- nvinfo : EIATTR_KPARAM_INFO
	.align		4
.L_97:
        /*0028*/ 	.byte	0x04, 0x17
        /*002a*/ 	.short	(.L_99 - .L_98)
.L_98:
        /*002c*/ 	.word	0x00000000
        /*0030*/ 	.short	0x0001
        /*0032*/ 	.short	0x0008
        /*0034*/ 	.byte	0x00, 0xf5, 0x21, 0x00


	//----- nvinfo : EIATTR_KPARAM_INFO
	.align		4
.L_99:
        /*0038*/ 	.byte	0x04, 0x17
        /*003a*/ 	.short	(.L_101 - .L_100)
.L_100:
        /*003c*/ 	.word	0x00000000
        /*0040*/ 	.short	0x0000
        /*0042*/ 	.short	0x0000
        /*0044*/ 	.byte	0x00, 0xf5, 0x21, 0x00


	//----- nvinfo : EIATTR_SPARSE_MMA_MASK
	.align		4
.L_101:
        /*0048*/ 	.byte	0x03, 0x50
        /*004a*/ 	.short	0x0000


	//----- nvinfo : EIATTR_MAXREG_COUNT
	.align		4
        /*004c*/ 	.byte	0x03, 0x1b
        /*004e*/ 	.short	0x00ff


	//----- nvinfo : EIATTR_MERCURY_ISA_VERSION
	.align		4
        /*0050*/ 	.byte	0x03, 0x5f
        /*0052*/ 	.short	0x0101


	//----- nvinfo : EIATTR_VRC_CTA_INIT_COUNT
	.align		4
        /*0054*/ 	.byte	0x02, 0x4a
	.zero		1
	.zero		1


	//----- nvinfo : EIATTR_EXIT_INSTR_OFFSETS
	.align		4
        /*0058*/ 	.byte	0x04, 0x1c
        /*005a*/ 	.short	(.L_103 - .L_102)


	//   ....[0]....
.L_102:
        /*005c*/ 	.word	0x00000070


	//   ....[1]....
        /*0060*/ 	.word	0x00000130


	//----- nvinfo : EIATTR_CBANK_PARAM_SIZE
	.align		4
.L_103:
        /*0064*/ 	.byte	0x03, 0x19
        /*0066*/ 	.short	0x001c


	//----- nvinfo : EIATTR_PARAM_CBANK
	.align		4
        /*0068*/ 	.byte	0x04, 0x0a
        /*006a*/ 	.short	(.L_105 - .L_104)
	.align		4
.L_104:
        /*006c*/ 	.word	index@(.nv.constant0._Z10add_kernelPKfS0_Pfi)
        /*0070*/ 	.short	0x0380
        /*0072*/ 	.short	0x001c


	//----- nvinfo : EIATTR_SW_WAR
	.align		4
.L_105:
        /*0074*/ 	.byte	0x04, 0x36
        /*0076*/ 	.short	(.L_107 - .L_106)
.L_106:
        /*0078*/ 	.word	0x00000008
.L_107:


//--------------------- .nv.callgraph             --------------------------
	.section	.nv.callgraph,"",@"SHT_CUDA_CALLGRAPH"
	.align	4
	.sectionentsize	8
	.align		4
        /*0000*/ 	.word	0x00000000
	.align		4
        /*0004*/ 	.word	0xffffffff
	.align		4
        /*0008*/ 	.word	0x00000000
	.align		4
        /*000c*/ 	.word	0xfffffffe
	.align		4
        /*0010*/ 	.word	0x00000000
	.align		4
        /*0014*/ 	.word	0xfffffffd
	.align		4
        /*0018*/ 	.word	0x00000000
	.align		4
        /*001c*/ 	.word	0xfffffffc


//--------------------- .text._Z12empty_kernelv   --------------------------
	.section	.text._Z12empty_kernelv,"ax",@progbits
	.align	128
        .global         _Z12empty_kernelv
        .type           _Z12empty_kernelv,@function
        .size           _Z12empty_kernelv,(.L_x_15 - _Z12empty_kernelv)
        .other          _Z12empty_kernelv,@"STO_CUDA_ENTRY STV_DEFAULT"
_Z12empty_kernelv:
.text._Z12empty_kernelv:
[----:B------:R-:W-:Y:S01]  /*0000*/  LDC R1, c[0x0][0x37c] ;  /* 0x0000df00ff017b82 */ /* 0x000fe20000000800 */
[----:B------:R-:W-:Y:S05]  /*0010*/  EXIT ;  /* 0x000000000000794d */ /* 0x000fea0003800000 */
.L_x_0:
[----:B------:R-:W-:-:S00]  /*0020*/  BRA `(.L_x_0) ;  /* 0xfffffffc00fc7947 */ /* 0x000fc0000383ffff */
[----:B------:R-:W-:-:S00]  /*0030*/  NOP ;  /* 0x0000000000007918 */ /* 0x000fc00000000000 */
        /* <DEDUP_REMOVED lines=12> */
.L_x_15:


//--------------------- .text._Z12fused_kernelPKfS0_fPfi --------------------------
	.section	.text._Z12fused_kernelPKfS0_fPfi,"ax",@progbits
	.align	128
        .global         _Z12fused_kernelPKfS0_fPfi
        .type           _Z12fused_kernelPKfS0_fPfi,@function
        .size           _Z12fused_kernelPKfS0_fPfi,(.L_x_13 - _Z12fused_kernelPKfS0_fPfi)
        .other          _Z12fused_kernelPKfS0_fPfi,@"STO_CUDA_ENTRY STV_DEFAULT"
_Z12fused_kernelPKfS0_fPfi:
.text._Z12fused_kernelPKfS0_fPfi:
[----:B------:R-:W-:Y:S01]  /*0000*/  LDC R1, c[0x0][0x37c] ;  /* 0x0000df00ff017b82 */ /* 0x000fe20000000800 */
[----:B------:R-:W0:Y:S07]  /*0010*/  S2R R3, SR_TID.X ;  /* 0x0000000000037919 */ /* 0x000e2e0000002100 */
[----:B------:R-:W0:Y:S01]  /*0020*/  S2UR UR4, SR_CTAID.X ;  /* 0x00000000000479c3 */ /* 0x000e220000002500 */
[----:B------:R-:W1:Y:S07]  /*0030*/  LDCU UR5, c[0x0][0x3a0] ;  /* 0x00007400ff0577ac */ /* 0x000e6e0008000800 */
[----:B------:R-:W0:Y:S02]  /*0040*/  LDC R2, c[0x0][0x360] ;  /* 0x0000d800ff027b82 */ /* 0x000e240000000800 */
[----:B0-----:R-:W-:-:S05]  /*0050*/  IMAD R2, R2, UR4, R3 ;  /* 0x0000000402027c24 */ /* 0x001fca000f8e0203 */
[----:B-1----:R-:W-:-:S13]  /*0060*/  ISETP.GE.AND P0, PT, R2, UR5, PT ;  /* 0x0000000502007c0c */ /* 0x002fda000bf06270 */
[----:B------:R-:W-:Y:S05]  /*0070*/  @P0 EXIT ;  /* 0x000000000000094d */ /* 0x000fea0003800000 */
[----:B------:R-:W0:Y:S01]  /*0080*/  LDC.64 R4, c[0x0][0x380] ;  /* 0x0000e000ff047b82 */ /* 0x000e220000000a00 */
[----:B------:R-:W1:Y:S01]  /*0090*/  LDCU.64 UR4, c[0x0][0x358] ;  /* 0x00006b00ff0477ac */ /* 0x000e620008000a00 */
[----:B------:R-:W2:Y:S06]  /*00a0*/  LDCU UR6, c[0x0][0x390] ;  /* 0x00007200ff0677ac */ /* 0x000eac0008000800 */
[----:B------:R-:W3:Y:S01]  /*00b0*/  LDC.64 R6, c[0x0][0x388] ;  /* 0x0000e200ff067b82 */ /* 0x000ee20000000a00 */
[----:B0-----:R-:W-:-:S06]  /*00c0*/  IMAD.WIDE R4, R2, 0x4, R4 ;  /* 0x0000000402047825 */ /* 0x001fcc00078e0204 */
[----:B-1----:R-:W4:Y:S01]  /*00d0*/  LDG.E R4, desc[UR4][R4.64] ;  /* 0x0000000404047981 */ /* 0x002f22000c1e1900 */
[----:B---3--:R-:W-:-:S06]  /*00e0*/  IMAD.WIDE R6, R2, 0x4, R6 ;  /* 0x0000000402067825 */ /* 0x008fcc00078e0206 */
[----:B------:R-:W4:Y:S01]  /*00f0*/  LDG.E R7, desc[UR4][R6.64] ;  /* 0x0000000406077981 */ /* 0x000f22000c1e1900 */
[----:B------:R-:W-:Y:S01]  /*0100*/  BSSY.RECONVERGENT B0, `(.L_x_1) ;  /* 0x000000f000007945 */ /* 0x000fe20003800200 */
[----:B----4-:R-:W-:-:S04]  /*0110*/  FADD R0, R4, R7 ;  /* 0x0000000704007221 */ /* 0x010fc80000000000 */
[----:B--2---:R-:W-:-:S05]  /*0120*/  FMUL R0, R0, UR6 ;  /* 0x0000000600007c20 */ /* 0x004fca0008400000 */
[----:B------:R-:W-:Y:S01]  /*0130*/  IADD3 R8, PT, PT, R0, -0xd000000, RZ ;  /* 0xf300000000087810 */ /* 0x000fe20007ffe0ff */
[----:B------:R0:W1:Y:S03]  /*0140*/  MUFU.RSQ R3, R0 ;  /* 0x0000000000037308 */ /* 0x0000660000001400 */
[----:B------:R-:W-:-:S13]  /*0150*/  ISETP.GT.U32.AND P0, PT, R8, 0x727fffff, PT ;  /* 0x727fffff0800780c */ /* 0x000fda0003f04070 */
[----:B0-----:R-:W-:Y:S05]  /*0160*/  @!P0 BRA `(.L_x_2) ;  /* 0x0000000000108947 */ /* 0x001fea0003800000 */
[----:B------:R-:W-:-:S07]  /*0170*/  MOV R8, 0x190 ;  /* 0x0000019000087802 */ /* 0x000fce0000000f00 */
[----:B-1----:R-:W-:Y:S05]  /*0180*/  CALL.REL.NOINC `($__internal_0_$__cuda_sm20_sqrt_rn_f32_slowpath) ;  /* 0x00000000002c7944 */ /* 0x002fea0003c00000 */
[----:B------:R-:W-:Y:S01]  /*0190*/  MOV R7, R3 ;  /* 0x0000000300077202 */ /* 0x000fe20000000f00 */
[----:B------:R-:W-:Y:S06]  /*01a0*/  BRA `(.L_x_3) ;  /* 0x0000000000107947 */ /* 0x000fec0003800000 */
.L_x_2:
[----:B-1----:R-:W-:Y:S01]  /*01b0*/  FMUL.FTZ R7, R0, R3 ;  /* 0x0000000300077220 */ /* 0x002fe20000410000 */
[----:B------:R-:W-:-:S03]  /*01c0*/  FMUL.FTZ R3, R3, 0.5 ;  /* 0x3f00000003037820 */ /* 0x000fc60000410000 */
[----:B------:R-:W-:-:S04]  /*01d0*/  FFMA R0, -R7, R7, R0 ;  /* 0x0000000707007223 */ /* 0x000fc80000000100 */
[----:B------:R-:W-:-:S07]  /*01e0*/  FFMA R7, R0, R3, R7 ;  /* 0x0000000300077223 */ /* 0x000fce0000000007 */
.L_x_3:
[----:B------:R-:W-:Y:S05]  /*01f0*/  BSYNC.RECONVERGENT B0 ;  /* 0x0000000000007941 */ /* 0x000fea0003800200 */
.L_x_1:
[----:B------:R-:W0:Y:S02]  /*0200*/  LDC.64 R4, c[0x0][0x398] ;  /* 0x0000e600ff047b82 */ /* 0x000e240000000a00 */
[----:B0-----:R-:W-:-:S05]  /*0210*/  IMAD.WIDE R2, R2, 0x4, R4 ;  /* 0x0000000402027825 */ /* 0x001fca00078e0204 */
[----:B------:R-:W-:Y:S01]  /*0220*/  STG.E desc[UR4][R2.64], R7 ;  /* 0x0000000702007986 */ /* 0x000fe2000c101904 */
[----:B------:R-:W-:Y:S05]  /*0230*/  EXIT ;  /* 0x000000000000794d */ /* 0x000fea0003800000 */
        .weak           $__internal_0_$__cuda_sm20_sqrt_rn_f32_slowpath
        .type           $__internal_0_$__cuda_sm20_sqrt_rn_f32_slowpath,@function
        .size           $__internal_0_$__cuda_sm20_sqrt_rn_f32_slowpath,(.L_x_13 - $__internal_0_$__cuda_sm20_sqrt_rn_f32_slowpath)
$__internal_0_$__cuda_sm20_sqrt_rn_f32_slowpath:
[----:B------:R-:W-:-:S13]  /*0240*/  LOP3.LUT P0, RZ, R0, 0x7fffffff, RZ, 0xc0, !PT ;  /* 0x7fffffff00ff7812 */ /* 0x000fda000780c0ff */
[----:B------:R-:W-:Y:S01]  /*0250*/  @!P0 MOV R3, R0 ;  /* 0x0000000000038202 */ /* 0x000fe20000000f00 */
[----:B------:R-:W-:Y:S06]  /*0260*/  @!P0 BRA `(.L_x_4) ;  /* 0x0000000000408947 */ /* 0x000fec0003800000 */
[----:B------:R-:W-:-:S13]  /*0270*/  FSETP.GEU.FTZ.AND P0, PT, R0, RZ, PT ;  /* 0x000000ff0000720b */ /* 0x000fda0003f1e000 */
[----:B------:R-:W-:Y:S01]  /*0280*/  @!P0 MOV R3, 0x7fffffff ;  /* 0x7fffffff00038802 */ /* 0x000fe20000000f00 */
[----:B------:R-:W-:Y:S06]  /*0290*/  @!P0 BRA `(.L_x_4) ;  /* 0x0000000000348947 */ /* 0x000fec0003800000 */
[----:B------:R-:W-:-:S13]  /*02a0*/  FSETP.GTU.FTZ.AND P0, PT, |R0|, +INF , PT ;  /* 0x7f8000000000780b */ /* 0x000fda0003f1c200 */
[----:B------:R-:W-:Y:S01]  /*02b0*/  @P0 FADD.FTZ R3, R0, 1 ;  /* 0x3f80000000030421 */ /* 0x000fe20000010000 */
[----:B------:R-:W-:Y:S06]  /*02c0*/  @P0 BRA `(.L_x_4) ;  /* 0x0000000000280947 */ /* 0x000fec0003800000 */
[----:B------:R-:W-:-:S13]  /*02d0*/  FSETP.NEU.FTZ.AND P0, PT, |R0|, +INF , PT ;  /* 0x7f8000000000780b */ /* 0x000fda0003f1d200 */
[----:B------:R-:W-:-:S04]  /*02e0*/  @P0 FFMA R4, R0, 1.84467440737095516160e+19, RZ ;  /* 0x5f80000000040823 */ /* 0x000fc800000000ff */
[----:B------:R-:W0:Y:S02]  /*02f0*/  @P0 MUFU.RSQ R3, R4 ;  /* 0x0000000400030308 */ /* 0x000e240000001400 */
[----:B0-----:R-:W-:Y:S01]  /*0300*/  @P0 FMUL.FTZ R5, R4, R3 ;  /* 0x0000000304050220 */ /* 0x001fe20000410000 */
[----:B------:R-:W-:Y:S01]  /*0310*/  @P0 FMUL.FTZ R7, R3, 0.5 ;  /* 0x3f00000003070820 */ /* 0x000fe20000410000 */
[----:B------:R-:W-:Y:S02]  /*0320*/  @!P0 MOV R3, R0 ;  /* 0x0000000000038202 */ /* 0x000fe40000000f00 */
[----:B------:R-:W-:-:S04]  /*0330*/  @P0 FADD.FTZ R6, -R5, -RZ ;  /* 0x800000ff05060221 */ /* 0x000fc80000010100 */
[----:B------:R-:W-:-:S04]  /*0340*/  @P0 FFMA R6, R5, R6, R4 ;  /* 0x0000000605060223 */ /* 0x000fc80000000004 */
[----:B------:R-:W-:-:S04]  /*0350*/  @P0 FFMA R6, R6, R7, R5 ;  /* 0x0000000706060223 */ /* 0x000fc80000000005 */
[----:B------:R-:W-:-:S07]  /*0360*/  @P0 FMUL.FTZ R3, R6, 2.3283064365386962891e-10 ;  /* 0x2f80000006030820 */ /* 0x000fce0000410000 */
.L_x_4:
[----:B------:R-:W-:Y:S01]  /*0370*/  HFMA2 R5, -RZ, RZ, 0, 0 ;  /* 0x00000000ff057431 */ /* 0x000fe200000001ff */
[----:B------:R-:W-:-:S04]  /*0380*/  MOV R4, R8 ;  /* 0x0000000800047202 */ /* 0x000fc80000000f00 */
[----:B------:R-:W-:Y:S05]  /*0390*/  RET.REL.NODEC R4 `(_Z12fused_kernelPKfS0_fPfi) ;  /* 0xfffffffc04187950 */ /* 0x000fea0003c3ffff */
.L_x_5:
        /* <DEDUP_REMOVED lines=14> */
.L_x_13:


//--------------------- .text._Z11sqrt_kernelPKfPfi --------------------------
	.section	.text._Z11sqrt_kernelPKfPfi,"ax",@progbits
	.align	128
        .global         _Z11sqrt_kernelPKfPfi
        .type           _Z11sqrt_kernelPKfPfi,@function
        .size           _Z11sqrt_kernelPKfPfi,(.L_x_14 - _Z11sqrt_kernelPKfPfi)
        .other          _Z11sqrt_kernelPKfPfi,@"STO_CUDA_ENTRY STV_DEFAULT"
_Z11sqrt_kernelPKfPfi:
.text._Z11sqrt_kernelPKfPfi:
        /* <DEDUP_REMOVED lines=10> */
[----:B0-----:R-:W-:-:S05]  /*00a0*/  IMAD.WIDE R2, R5, 0x4, R2 ;  /* 0x0000000405027825 */ /* 0x001fca00078e0202 */
[----:B-1----:R-:W2:Y:S01]  /*00b0*/  LDG.E R0, desc[UR4][R2.64] ;  /* 0x0000000402007981 */ /* 0x002ea2000c1e1900 */
[----:B------:R-:W-:Y:S01]  /*00c0*/  BSSY.RECONVERGENT B0, `(.L_x_6) ;  /* 0x000000c000007945 */ /* 0x000fe20003800200 */
[----:B--2---:R-:W-:Y:S01]  /*00d0*/  IADD3 R4, PT, PT, R0, -0xd000000, RZ ;  /* 0xf300000000047810 */ /* 0x004fe20007ffe0ff */
[----:B------:R0:W1:Y:S03]  /*00e0*/  MUFU.RSQ R7, R0 ;  /* 0x0000000000077308 */ /* 0x0000660000001400 */
[----:B------:R-:W-:-:S13]  /*00f0*/  ISETP.GT.U32.AND P0, PT, R4, 0x727fffff, PT ;  /* 0x727fffff0400780c */ /* 0x000fda0003f04070 */
[----:B0-----:R-:W-:Y:S05]  /*0100*/  @!P0 BRA `(.L_x_7) ;  /* 0x00000000000c8947 */ /* 0x001fea0003800000 */
[----:B------:R-:W-:-:S07]  /*0110*/  MOV R9, 0x130 ;  /* 0x0000013000097802 */ /* 0x000fce0000000f00 */
[----:B-1----:R-:W-:Y:S05]  /*0120*/  CALL.REL.NOINC `($__internal_1_$__cuda_sm20_sqrt_rn_f32_slowpath) ;  /* 0x0000000000287944 */ /* 0x002fea0003c00000 */
[----:B------:R-:W-:Y:S05]  /*0130*/  BRA `(.L_x_8) ;  /* 0x0000000000107947 */ /* 0x000fea0003800000 */
.L_x_7:
[----:B-1----:R-:W-:Y:S01]  /*0140*/  FMUL.FTZ R3, R0, R7 ;  /* 0x0000000700037220 */ /* 0x002fe20000410000 */
[----:B------:R-:W-:-:S03]  /*0150*/  FMUL.FTZ R7, R7, 0.5 ;  /* 0x3f00000007077820 */ /* 0x000fc60000410000 */
[----:B------:R-:W-:-:S04]  /*0160*/  FFMA R0, -R3, R3, R0 ;  /* 0x0000000303007223 */ /* 0x000fc80000000100 */
[----:B------:R-:W-:-:S07]  /*0170*/  FFMA R7, R0, R7, R3 ;  /* 0x0000000700077223 */ /* 0x000fce0000000003 */
.L_x_8:
[----:B------:R-:W-:Y:S05]  /*0180*/  BSYNC.RECONVERGENT B0 ;  /* 0x0000000000007941 */ /* 0x000fea0003800200 */
.L_x_6:
[----:B------:R-:W0:Y:S02]  /*0190*/  LDC.64 R2, c[0x0][0x388] ;  /* 0x0000e200ff027b82 */ /* 0x000e240000000a00 */
[----:B0-----:R-:W-:-:S05]  /*01a0*/  IMAD.WIDE R2, R5, 0x4, R2 ;  /* 0x0000000405027825 */ /* 0x001fca00078e0202 */
[----:B------:R-:W-:Y:S01]  /*01b0*/  STG.E desc[UR4][R2.64], R7 ;  /* 0x0000000702007986 */ /* 0x000fe2000c101904 */
[----:B------:R-:W-:Y:S05]  /*01c0*/  EXIT ;  /* 0x000000000000794d */ /* 0x000fea0003800000 */
        .weak           $__internal_1_$__cuda_sm20_sqrt_rn_f32_slowpath
        .type           $__internal_1_$__cuda_sm20_sqrt_rn_f32_slowpath,@function
        .size           $__internal_1_$__cuda_sm20_sqrt_rn_f32_slowpath,(.L_x_14 - $__internal_1_$__cuda_sm20_sqrt_rn_f32_slowpath)
$__internal_1_$__cuda_sm20_sqrt_rn_f32_slowpath:
        /* <DEDUP_REMOVED lines=19> */
.L_x_9:
[----:B------:R-:W-:Y:S01]  /*0300*/  HFMA2 R3, -RZ, RZ, 0, 0 ;  /* 0x00000000ff037431 */ /* 0x000fe200000001ff */
[----:B------:R-:W-:Y:S02]  /*0310*/  MOV R7, R2 ;  /* 0x0000000200077202 */ /* 0x000fe40000000f00 */
[----:B------:R-:W-:-:S04]  /*0320*/  MOV R2, R9 ;  /* 0x0000000900027202 */ /* 0x000fc80000000f00 */
[----:B------:R-:W-:Y:S05]  /*0330*/  RET.REL.NODEC R2 `(_Z11sqrt_kernelPKfPfi) ;  /* 0xfffffffc02307950 */ /* 0x000fea0003c3ffff */
.L_x_10:
        /* <DEDUP_REMOVED lines=12> */
.L_x_14:


//--------------------- .text._Z10mul_kernelPKffPfi --------------------------
	.section	.text._Z10mul_kernelPKffPfi,"ax",@progbits
	.align	128
        .global         _Z10mul_kernelPKffPfi
        .type           _Z10mul_kernelPKffPfi,@function
        .size           _Z10mul_kernelPKffPfi,(.L_x_18 - _Z10mul_kernelPKffPfi)
        .other          _Z10mul_kernelPKffPfi,@"STO_CUDA_ENTRY STV_DEFAULT"
_Z10mul_kernelPKffPfi:
.text._Z10mul_kernelPKffPfi:
        /* <DEDUP_REMOVED lines=13> */
[----:B-1----:R-:W2:Y:S01]  /*00d0*/  LDG.E R2, desc[UR4][R2.64] ;  /* 0x0000000402027981 */ /* 0x002ea2000c1e1900 */
[----:B---3--:R-:W-:-:S04]  /*00e0*/  IMAD.WIDE R4, R7, 0x4, R4 ;  /* 0x0000000407047825 */ /* 0x008fc800078e0204 */
[----:B--2---:R-:W-:-:S05]  /*00f0*/  FMUL R7, R2, UR6 ;  /* 0x0000000602077c20 */ /* 0x004fca0008400000 */
[----:B------:R-:W-:Y:S01]  /*0100*/  STG.E desc[UR4][R4.64], R7 ;  /* 0x0000000704007986 */ /* 0x000fe2000c101904 */
[----:B------:R-:W-:Y:S05]  /*0110*/  EXIT ;  /* 0x000000000000794d */ /* 0x000fea0003800000 */
.L_x_11:
        /* <DEDUP_REMOVED lines=14> */
.L_x_18:


//--------------------- .text._Z10add_kernelPKfS0_Pfi --------------------------
	.section	.text._Z10add_kernelPKfS0_Pfi,"ax",@progbits
	.align	128
        .global         _Z10add_kernelPKfS0_Pfi
        .type           _Z10add_kernelPKfS0_Pfi,@function
        .size           _Z10add_kernelPKfS0_Pfi,(.L_x_19 - _Z10add_kernelPKfS0_Pfi)
        .other          _Z10add_kernelPKfS0_Pfi,@"STO_CUDA_ENTRY STV_DEFAULT"
_Z10add_kernelPKfS0_Pfi:
.text._Z10add_kernelPKfS0_Pfi:
        /* <DEDUP_REMOVED lines=9> */
[----:B------:R-:W1:Y:S07]  /*0090*/  LDCU.64 UR4, c[0x0][0x358] ;  /* 0x00006b00ff0477ac */ /* 0x000e6e0008000a00 */
[----:B------:R-:W2:Y:S08]  /*00a0*/  LDC.64 R4, c[0x0][0x388] ;  /* 0x0000e200ff047b82 */ /* 0x000eb00000000a00 */
[----:B------:R-:W3:Y:S01]  /*00b0*/  LDC.64 R6, c[0x0][0x390] ;  /* 0x0000e400ff067b82 */ /* 0x000ee20000000a00 */
[----:B0-----:R-:W-:-:S06]  /*00c0*/  IMAD.WIDE R2, R9, 0x4, R2 ;  /* 0x0000000409027825 */ /* 0x001fcc00078e0202 */
[----:B-1----:R-:W4:Y:S01]  /*00d0*/  LDG.E R2, desc[UR4][R2.64] ;  /* 0x0000000402027981 */ /* 0x002f22000c1e1900 */
[----:B--2---:R-:W-:-:S06]  /*00e0*/  IMAD.WIDE R4, R9, 0x4, R4 ;  /* 0x0000000409047825 */ /* 0x004fcc00078e0204 */
[----:B------:R-:W4:Y:S01]  /*00f0*/  LDG.E R5, desc[UR4][R4.64] ;  /* 0x0000000404057981 */ /* 0x000f22000c1e1900 */
[----:B---3--:R-:W-:-:S04]  /*0100*/  IMAD.WIDE R6, R9, 0x4, R6 ;  /* 0x0000000409067825 */ /* 0x008fc800078e0206 */
[----:B----4-:R-:W-:-:S05]  /*0110*/  FADD R9, R2, R5 ;  /* 0x0000000502097221 */ /* 0x010fca0000000000 */
[----:B------:R-:W-:Y:S01]  /*0120*/  STG.E desc[UR4][R6.64], R9 ;  /* 0x0000000906007986 */ /* 0x000fe2000c101904 */
[----:B------:R-:W-:Y:S05]  /*0130*/  EXIT ;  /* 0x000000000000794d */ /* 0x000fea0003800000 */
.L_x_12:
        /* <DEDUP_REMOVED lines=12> */
.L_x_19:


//--------------------- .nv.shared.reserved.0     --------------------------
	.section	.nv.shared.reserved.0,"aw",@nobits
	.weak		__nv_reservedSMEM_offset_0_alias
	.size		__nv_reservedSMEM_offset_0_alias, 0, 64
	.other		__nv_reservedSMEM_offset_0_alias,@"STO_CUDA_RESERVED_SHARED STV_DEFAULT"
__nv_reservedSMEM_offset_0_alias:
	.zero		0
	.zero		64


//--------------------- .nv.constant0._Z12empty_kernelv --------------------------
	.section	.nv.constant0._Z12empty_kernelv,"a",@progbits
	.sectionflags	@""
	.align	4
.nv.constant0._Z12empty_kernelv:
	.zero		896


//--------------------- .nv.constant0._Z12fused_kernelPKfS0_fPfi --------------------------
	.section	.nv.constant0._Z12fused_kernelPKfS0_fPfi,"a",@progbits
	.sectionflags	@""
	.align	4
.nv.constant0._Z12fused_kernelPKfS0_fPfi:
	.zero		932


//--------------------- .nv.constant0._Z11sqrt_kernelPKfPfi --------------------------
	.section	.nv.constant0._Z11sqrt_kernelPKfPfi,"a",@progbits
	.sectionflags	@""
	.align	4
.nv.constant0._Z11sqrt_kernelPKfPfi:
	.zero		916


//--------------------- .nv.constant0._Z10mul_kernelPKffPfi --------------------------
	.section	.nv.constant0._Z10mul_kernelPKffPfi,"a",@progbits
	.sectionflags	@""
	.align	4
.nv.constant0._Z10mul_kernelPKffPfi:
	.zero		924


//--------------------- .nv.constant0._Z10add_kernelPKfS0_Pfi --------------------------
	.section	.nv.constant0._Z10add_kernelPKfS0_Pfi,"a",@progbits
	.sectionflags	@""
	.align	4
.nv.constant0._Z10add_kernelPKfS0_Pfi:
	.zero		924


//--------------------- SYMBOLS --------------------------

	.type		.nv.reservedSmem.offset0,@object
	.size		.nv.reservedSmem.offset0,0x4
